	.headerflags	@"EF_CUDA_TEXMODE_UNIFIED EF_CUDA_64BIT_ADDRESS EF_CUDA_ACCELERATORS EF_CUDA_SM90 EF_CUDA_VIRTUAL_SM(EF_CUDA_SM90)"
	.elftype	@"ET_EXEC"


//--------------------- .nv.info                  --------------------------
	.section	.nv.info,"",@"SHT_CUDA_INFO"
	.align	4


	//----- nvinfo : EIATTR_REGCOUNT
	.align		4
        /*0000*/ 	.byte	0x04, 0x2f
        /*0002*/ 	.short	(.L_3 - .L_2)
	.align		4
.L_2:
        /*0004*/ 	.word	index@(triton_red_fused__weight_norm_interface_5)
        /*0008*/ 	.word	0x00000016


	//----- nvinfo : EIATTR_MIN_STACK_SIZE
	.align		4
.L_3:
        /*000c*/ 	.byte	0x04, 0x12
        /*000e*/ 	.short	(.L_5 - .L_4)
	.align		4
.L_4:
        /*0010*/ 	.word	index@(triton_red_fused__weight_norm_interface_5)
        /*0014*/ 	.word	0x00000000


	//----- nvinfo : EIATTR_FRAME_SIZE
	.align		4
.L_5:
        /*0018*/ 	.byte	0x04, 0x11
        /*001a*/ 	.short	(.L_7 - .L_6)
	.align		4
.L_6:
        /*001c*/ 	.word	index@(triton_red_fused__weight_norm_interface_5)
        /*0020*/ 	.word	0x00000000


	//----- nvinfo : EIATTR_MIN_STACK_SIZE
	.align		4
.L_7:
        /*0024*/ 	.byte	0x04, 0x12
        /*0026*/ 	.short	(.L_9 - .L_8)
	.align		4
.L_8:
        /*0028*/ 	.word	index@(triton_red_fused__weight_norm_interface_5)
        /*002c*/ 	.word	0x00000000
.L_9:


//--------------------- .nv.info.triton_red_fused__weight_norm_interface_5 --------------------------
	.section	.nv.info.triton_red_fused__weight_norm_interface_5,"",@"SHT_CUDA_INFO"
	.sectionflags	@""
	.align	4


	//----- nvinfo : EIATTR_CUDA_API_VERSION
	.align		4
        /*0000*/ 	.byte	0x04, 0x37
        /*0002*/ 	.short	(.L_11 - .L_10)
.L_10:
        /*0004*/ 	.word	0x0000007c


	//----- nvinfo : EIATTR_KPARAM_INFO
	.align		4
.L_11:
        /*0008*/ 	.byte	0x04, 0x17
        /*000a*/ 	.short	(.L_13 - .L_12)
.L_12:
        /*000c*/ 	.word	0x00000000
        /*0010*/ 	.short	0x0005
        /*0012*/ 	.short	0x0028
        /*0014*/ 	.byte	0x00, 0xf0, 0x11, 0x00


	//----- nvinfo : EIATTR_KPARAM_INFO
	.align		4
.L_13:
        /*0018*/ 	.byte	0x04, 0x17
        /*001a*/ 	.short	(.L_15 - .L_14)
.L_14:
        /*001c*/ 	.word	0x00000000
        /*0020*/ 	.short	0x0004
        /*0022*/ 	.short	0x0020
        /*0024*/ 	.byte	0x00, 0xf4, 0x21, 0x00


	//----- nvinfo : EIATTR_KPARAM_INFO
	.align		4
.L_15:
        /*0028*/ 	.byte	0x04, 0x17
        /*002a*/ 	.short	(.L_17 - .L_16)
.L_16:
        /*002c*/ 	.word	0x00000000
        /*0030*/ 	.short	0x0003
        /*0032*/ 	.short	0x0018
        /*0034*/ 	.byte	0x00, 0xf4, 0x21, 0x00


	//----- nvinfo : EIATTR_KPARAM_INFO
	.align		4
.L_17:
        /*0038*/ 	.byte	0x04, 0x17
        /*003a*/ 	.short	(.L_19 - .L_18)
.L_18:
        /*003c*/ 	.word	0x00000000
        /*0040*/ 	.short	0x0002
        /*0042*/ 	.short	0x0010
        /*0044*/ 	.byte	0x00, 0xf4, 0x21, 0x00


	//----- nvinfo : EIATTR_KPARAM_INFO
	.align		4
.L_19:
        /*0048*/ 	.byte	0x04, 0x17
        /*004a*/ 	.short	(.L_21 - .L_20)
.L_20:
        /*004c*/ 	.word	0x00000000
        /*0050*/ 	.short	0x0001
        /*0052*/ 	.short	0x0008
        /*0054*/ 	.byte	0x00, 0xf4, 0x21, 0x00


	//----- nvinfo : EIATTR_KPARAM_INFO
	.align		4
.L_21:
        /*0058*/ 	.byte	0x04, 0x17
        /*005a*/ 	.short	(.L_23 - .L_22)
.L_22:
        /*005c*/ 	.word	0x00000000
        /*0060*/ 	.short	0x0000
        /*0062*/ 	.short	0x0000
        /*0064*/ 	.byte	0x00, 0xf4, 0x21, 0x00


	//----- nvinfo : EIATTR_SPARSE_MMA_MASK
	.align		4
.L_23:
        /*0068*/ 	.byte	0x03, 0x50
        /*006a*/ 	.short	0x0000


	//----- nvinfo : EIATTR_MAXREG_COUNT
	.align		4
        /*006c*/ 	.byte	0x03, 0x1b
        /*006e*/ 	.short	0x0080


	//----- nvinfo : EIATTR_COOP_GROUP_MASK_REGIDS
	.align		4
        /*0070*/ 	.byte	0x04, 0x29
        /*0072*/ 	.short	(.L_25 - .L_24)


	//   ....[0]....
.L_24:
        /*0074*/ 	.word	0xffffffff


	//   ....[1]....
        /*0078*/ 	.word	0xffffffff


	//   ....[2]....
        /*007c*/ 	.word	0xffffffff


	//   ....[3]....
        /*0080*/ 	.word	0xffffffff


	//   ....[4]....
        /*0084*/ 	.word	0xffffffff


	//   ....[5]....
        /*0088*/ 	.word	0xffffffff


	//   ....[6]....
        /*008c*/ 	.word	0xffffffff


	//   ....[7]....
        /*0090*/ 	.word	0xffffffff


	//   ....[8]....
        /*0094*/ 	.word	0xffffffff


	//----- nvinfo : EIATTR_COOP_GROUP_INSTR_OFFSETS
	.align		4
.L_25:
        /*0098*/ 	.byte	0x04, 0x28
        /*009a*/ 	.short	(.L_27 - .L_26)


	//   ....[0]....
.L_26:
        /*009c*/ 	.word	0x00000220


	//   ....[1]....
        /*00a0*/ 	.word	0x00000240


	//   ....[2]....
        /*00a4*/ 	.word	0x00000260


	//   ....[3]....
        /*00a8*/ 	.word	0x00000280


	//   ....[4]....
        /*00ac*/ 	.word	0x000002a0


	//   ....[5]....
        /*00b0*/ 	.word	0x00000310


	//   ....[6]....
        /*00b4*/ 	.word	0x00000330


	//   ....[7]....
        /*00b8*/ 	.word	0x00000350


	//   ....[8]....
        /*00bc*/ 	.word	0x00000380


	//----- nvinfo : EIATTR_EXIT_INSTR_OFFSETS
	.align		4
.L_27:
        /*00c0*/ 	.byte	0x04, 0x1c
        /*00c2*/ 	.short	(.L_29 - .L_28)


	//   ....[0]....
.L_28:
        /*00c4*/ 	.word	0x00000670


	//   ....[1]....
        /*00c8*/ 	.word	0x00000690


	//----- nvinfo : EIATTR_REQNTID
	.align		4
.L_29:
        /*00cc*/ 	.byte	0x04, 0x10
        /*00ce*/ 	.short	(.L_31 - .L_30)
.L_30:
        /*00d0*/ 	.word	0x00000200
        /*00d4*/ 	.word	0x00000001
        /*00d8*/ 	.word	0x00000001


	//----- nvinfo : EIATTR_CRS_STACK_SIZE
	.align		4
.L_31:
        /*00dc*/ 	.byte	0x04, 0x1e
        /*00de*/ 	.short	(.L_33 - .L_32)
.L_32:
        /*00e0*/ 	.word	0x00000000


	//----- nvinfo : EIATTR_CBANK_PARAM_SIZE
	.align		4
.L_33:
        /*00e4*/ 	.byte	0x03, 0x19
        /*00e6*/ 	.short	0x002c


	//----- nvinfo : EIATTR_PARAM_CBANK
	.align		4
        /*00e8*/ 	.byte	0x04, 0x0a
        /*00ea*/ 	.short	(.L_35 - .L_34)
	.align		4
.L_34:
        /*00ec*/ 	.word	index@(.nv.constant0.triton_red_fused__weight_norm_interface_5)
        /*00f0*/ 	.short	0x0210
        /*00f2*/ 	.short	0x002c


	//----- nvinfo : EIATTR_SW_WAR
	.align		4
.L_35:
        /*00f4*/ 	.byte	0x04, 0x36
        /*00f6*/ 	.short	(.L_37 - .L_36)
.L_36:
        /*00f8*/ 	.word	0x00000008
.L_37:


//--------------------- .nv.callgraph             --------------------------
	.section	.nv.callgraph,"",@"SHT_CUDA_CALLGRAPH"
	.align	4
	.sectionentsize	8
	.align		4
        /*0000*/ 	.word	0x00000000
	.align		4
        /*0004*/ 	.word	0xffffffff
	.align		4
        /*0008*/ 	.word	0x00000000
	.align		4
        /*000c*/ 	.word	0xfffffffe
	.align		4
        /*0010*/ 	.word	0x00000000
	.align		4
        /*0014*/ 	.word	0xfffffffd
	.align		4
        /*0018*/ 	.word	0x00000000
	.align		4
        /*001c*/ 	.word	0xfffffffc


//--------------------- .nv.constant4             --------------------------
	.section	.nv.constant4,"a",@progbits
	.align	8
	.align		8
.nv.constant4:
        /*0000*/ 	.dword	_$_str
	.align		8
        /*0008*/ 	.dword	_$_str_$_2


//--------------------- .text.triton_red_fused__weight_norm_interface_5 --------------------------
	.section	.text.triton_red_fused__weight_norm_interface_5,"ax",@progbits
	.sectionflags	@"SHF_BARRIERS=1"
	.align	128
        .global         triton_red_fused__weight_norm_interface_5
        .type           triton_red_fused__weight_norm_interface_5,@function
        .size           triton_red_fused__weight_norm_interface_5,(.L_x_3 - triton_red_fused__weight_norm_interface_5)
        .other          triton_red_fused__weight_norm_interface_5,@"STO_CUDA_ENTRY STV_DEFAULT"
triton_red_fused__weight_norm_interface_5:
.text.triton_red_fused__weight_norm_interface_5:
[----:B------:R-:W0:Y:S01]  /*0000*/  LDC R1, c[0x0][0x28] ;  /* 0x00000a00ff017b82 */ /* 0x000e220000000800 */
[----:B------:R-:W1:Y:S07]  /*0010*/  S2R R15, SR_TID.X ;  /* 0x00000000000f7919 */ /* 0x000e6e0000002100 */
[----:B------:R-:W2:Y:S01]  /*0020*/  LDC.64 R2, c[0x0][0x218] ;  /* 0x00008600ff027b82 */ /* 0x000ea20000000a00 */
[----:B------:R-:W-:Y:S01]  /*0030*/  CS2R R6, SRZ ;  /* 0x0000000000067805 */ /* 0x000fe2000001ff00 */
[----:B------:R-:W-:Y:S01]  /*0040*/  ULDC.64 UR6, c[0x0][0x208] ;  /* 0x0000820000067ab9 */ /* 0x000fe20000000a00 */
[----:B-1----:R-:W-:-:S04]  /*0050*/  SHF.L.U32 R12, R15, 0x2, RZ ;  /* 0x000000020f0c7819 */ /* 0x002fc800000006ff */
[----:B------:R-:W-:-:S04]  /*0060*/  LOP3.LUT R0, R12, 0x7fc, RZ, 0xc0, !PT ;  /* 0x000007fc0c007812 */ /* 0x000fc800078ec0ff */
[C---:B------:R-:W-:Y:S01]  /*0070*/  LOP3.LUT R4, R0.reuse, 0x800, RZ, 0xfc, !PT ;  /* 0x0000080000047812 */ /* 0x040fe200078efcff */
[----:B--2---:R-:W-:-:S03]  /*0080*/  IMAD.WIDE.U32 R2, R0, 0x4, R2 ;  /* 0x0000000400027825 */ /* 0x004fc600078e0002 */
[----:B------:R-:W-:Y:S02]  /*0090*/  ISETP.GE.U32.AND P0, PT, R4, 0xc00, PT ;  /* 0x00000c000400780c */ /* 0x000fe40003f06070 */
[----:B------:R-:W-:Y:S01]  /*00a0*/  CS2R R4, SRZ ;  /* 0x0000000000047805 */ /* 0x000fe2000001ff00 */
[----:B------:R-:W2:Y:S01]  /*00b0*/  LDG.E.EL.128 R8, desc[UR6][R2.64] ;  /* 0x0000000602087981 */ /* 0x000ea2000c2e1d00 */
[----:B------:R-:W-:-:S13]  /*00c0*/  ISETP.GE.U32.AND.EX P0, PT, RZ, RZ, PT, P0 ;  /* 0x000000ffff00720c */ /* 0x000fda0003f06100 */
[----:B------:R-:W3:Y:S01]  /*00d0*/  @!P0 LDG.E.EL.128 R4, desc[UR6][R2.64+0x2000] ;  /* 0x0020000602048981 */ /* 0x000ee2000c2e1d00 */
[----:B------:R-:W1:Y:S01]  /*00e0*/  S2UR UR5, SR_CgaCtaId ;  /* 0x00000000000579c3 */ /* 0x000e620000008800 */
[C---:B------:R-:W-:Y:S01]  /*00f0*/  LOP3.LUT P1, RZ, R15.reuse, 0x1f, RZ, 0xc0, !PT ;  /* 0x0000001f0fff7812 */ /* 0x040fe2000782c0ff */
[----:B------:R-:W-:Y:S01]  /*0100*/  UMOV UR4, 0x400 ;  /* 0x0000040000047882 */ /* 0x000fe20000000000 */
[----:B------:R-:W-:Y:S01]  /*0110*/  ISETP.GE.AND P2, PT, R15, 0x10, PT ;  /* 0x000000100f00780c */ /* 0x000fe20003f46270 */
[----:B-1----:R-:W-:Y:S01]  /*0120*/  UPRMT UR4, UR5, 0x654, UR4 ;  /* 0x0000065405047896 */ /* 0x002fe20008000004 */
[----:B--2---:R-:W-:Y:S01]  /*0130*/  FMUL R14, R9, R9 ;  /* 0x00000009090e7220 */ /* 0x004fe20000400000 */
[----:B------:R-:W-:Y:S01]  /*0140*/  FMUL R9, R8, R8 ;  /* 0x0000000808097220 */ /* 0x000fe20000400000 */
[----:B------:R-:W-:Y:S01]  /*0150*/  FMUL R10, R10, R10 ;  /* 0x0000000a0a0a7220 */ /* 0x000fe20000400000 */
[----:B------:R-:W-:Y:S01]  /*0160*/  FMUL R11, R11, R11 ;  /* 0x0000000b0b0b7220 */ /* 0x000fe20000400000 */
[----:B---3--:R-:W-:-:S02]  /*0170*/  SEL R5, R5, RZ, !P0 ;  /* 0x000000ff05057207 */ /* 0x008fc40004000000 */
[----:B------:R-:W-:-:S03]  /*0180*/  SEL R4, R4, RZ, !P0 ;  /* 0x000000ff04047207 */ /* 0x000fc60004000000 */
[----:B------:R-:W-:Y:S01]  /*0190*/  @!P0 FFMA R14, R5, R5, R14 ;  /* 0x00000005050e8223 */ /* 0x000fe2000000000e */
[----:B------:R-:W-:Y:S01]  /*01a0*/  SEL R5, R6, RZ, !P0 ;  /* 0x000000ff06057207 */ /* 0x000fe20004000000 */
[----:B------:R-:W-:Y:S01]  /*01b0*/  @!P0 FFMA R9, R4, R4, R9 ;  /* 0x0000000404098223 */ /* 0x000fe20000000009 */
[----:B------:R-:W-:-:S03]  /*01c0*/  SEL R4, R7, RZ, !P0 ;  /* 0x000000ff07047207 */ /* 0x000fc60004000000 */
[----:B------:R-:W-:Y:S01]  /*01d0*/  @!P0 FFMA R10, R5, R5, R10 ;  /* 0x00000005050a8223 */ /* 0x000fe2000000000a */
[----:B------:R-:W-:Y:S01]  /*01e0*/  FADD R9, R14, R9 ;  /* 0x000000090e097221 */ /* 0x000fe20000000000 */
[----:B------:R-:W-:-:S03]  /*01f0*/  @!P0 FFMA R11, R4, R4, R11 ;  /* 0x00000004040b8223 */ /* 0x000fc6000000000b */
[----:B------:R-:W-:-:S04]  /*0200*/  FADD R10, R10, R9 ;  /* 0x000000090a0a7221 */ /* 0x000fc80000000000 */
[----:B------:R-:W-:-:S05]  /*0210*/  FADD R10, R11, R10 ;  /* 0x0000000a0b0a7221 */ /* 0x000fca0000000000 */
[----:B------:R-:W1:Y:S02]  /*0220*/  SHFL.BFLY PT, R5, R10, 0x10, 0x1f ;  /* 0x0e001f000a057f89 */ /* 0x000e6400000e0000 */
[----:B-1----:R-:W-:-:S05]  /*0230*/  FADD R5, R10, R5 ;  /* 0x000000050a057221 */ /* 0x002fca0000000000 */
[----:B------:R-:W1:Y:S02]  /*0240*/  SHFL.BFLY PT, R4, R5, 0x8, 0x1f ;  /* 0x0d001f0005047f89 */ /* 0x000e6400000e0000 */
[----:B-1----:R-:W-:-:S05]  /*0250*/  FADD R4, R5, R4 ;  /* 0x0000000405047221 */ /* 0x002fca0000000000 */
[----:B------:R-:W1:Y:S02]  /*0260*/  SHFL.BFLY PT, R7, R4, 0x4, 0x1f ;  /* 0x0c801f0004077f89 */ /* 0x000e6400000e0000 */
[----:B-1----:R-:W-:-:S05]  /*0270*/  FADD R7, R4, R7 ;  /* 0x0000000704077221 */ /* 0x002fca0000000000 */
[----:B------:R-:W1:Y:S02]  /*0280*/  SHFL.BFLY PT, R6, R7, 0x2, 0x1f ;  /* 0x0c401f0007067f89 */ /* 0x000e6400000e0000 */
[----:B-1----:R-:W-:-:S05]  /*0290*/  FADD R6, R7, R6 ;  /* 0x0000000607067221 */ /* 0x002fca0000000000 */
[----:B------:R-:W1:Y:S01]  /*02a0*/  SHFL.BFLY PT, R9, R6, 0x1, 0x1f ;  /* 0x0c201f0006097f89 */ /* 0x000e6200000e0000 */
[----:B------:R-:W-:-:S04]  /*02b0*/  SHF.R.U32.HI R5, RZ, 0x3, R15 ;  /* 0x00000003ff057819 */ /* 0x000fc8000001160f */
[----:B------:R-:W-:Y:S01]  /*02c0*/  LOP3.LUT R5, R5, 0x3c, RZ, 0xc0, !PT ;  /* 0x0000003c05057812 */ /* 0x000fe200078ec0ff */
[----:B-1----:R-:W-:-:S05]  /*02d0*/  FADD R8, R6, R9 ;  /* 0x0000000906087221 */ /* 0x002fca0000000000 */
[----:B------:R-:W-:Y:S01]  /*02e0*/  @!P1 STS [R5+UR4], R8 ;  /* 0x0000000805009988 */ /* 0x000fe20008000804 */
[----:B------:R-:W-:Y:S06]  /*02f0*/  BAR.SYNC.DEFER_BLOCKING 0x0 ;  /* 0x0000000000007b1d */ /* 0x000fec0000010000 */
[----:B------:R-:W1:Y:S04]  /*0300*/  @!P2 LDS R13, [R12+UR4] ;  /* 0x000000040c0da984 */ /* 0x000e680008000800 */
[----:B-1----:R-:W1:Y:S02]  /*0310*/  SHFL.BFLY PT, R4, R13, 0x8, 0x1f ;  /* 0x0d001f000d047f89 */ /* 0x002e6400000e0000 */
[----:B-1----:R-:W-:-:S05]  /*0320*/  FADD R4, R13, R4 ;  /* 0x000000040d047221 */ /* 0x002fca0000000000 */
[----:B------:R-:W1:Y:S02]  /*0330*/  SHFL.BFLY PT, R7, R4, 0x4, 0x1f ;  /* 0x0c801f0004077f89 */ /* 0x000e6400000e0000 */
[----:B-1----:R-:W-:-:S05]  /*0340*/  FADD R7, R4, R7 ;  /* 0x0000000704077221 */ /* 0x002fca0000000000 */
[----:B------:R-:W1:Y:S01]  /*0350*/  SHFL.BFLY PT, R6, R7, 0x2, 0x1f ;  /* 0x0c401f0007067f89 */ /* 0x000e6200000e0000 */
[----:B------:R-:W-:Y:S01]  /*0360*/  LOP3.LUT P1, RZ, R15, 0xf, RZ, 0xc0, !PT ;  /* 0x0000000f0fff7812 */ /* 0x000fe2000782c0ff */
[----:B-1----:R-:W-:-:S05]  /*0370*/  FADD R6, R7, R6 ;  /* 0x0000000607067221 */ /* 0x002fca0000000000 */
[----:B------:R-:W1:Y:S01]  /*0380*/  SHFL.BFLY PT, R9, R6, 0x1, 0x1f ;  /* 0x0c201f0006097f89 */ /* 0x000e6200000e0000 */
[----:B------:R-:W-:Y:S01]  /*0390*/  ISETP.LT.AND P1, PT, R15, 0x10, !P1 ;  /* 0x000000100f00780c */ /* 0x000fe20004f21270 */
[----:B-1----:R-:W-:-:S12]  /*03a0*/  FADD R17, R6, R9 ;  /* 0x0000000906117221 */ /* 0x002fd80000000000 */
[----:B------:R1:W-:Y:S01]  /*03b0*/  @P1 STS [R12+UR4], R17 ;  /* 0x000000110c001988 */ /* 0x0003e20008000804 */
[----:B------:R-:W-:Y:S01]  /*03c0*/  BAR.SYNC.DEFER_BLOCKING 0x0 ;  /* 0x0000000000007b1d */ /* 0x000fe20000010000 */
[----:B------:R-:W-:-:S07]  /*03d0*/  LOP3.LUT P1, RZ, R15, 0x1ff, RZ, 0xc0, !PT ;  /* 0x000001ff0fff7812 */ /* 0x000fce000782c0ff */
[----:B------:R-:W2:Y:S08]  /*03e0*/  LDC.64 R10, c[0x0][0x220] ;  /* 0x00008800ff0a7b82 */ /* 0x000eb00000000a00 */
[----:B-1----:R-:W1:Y:S08]  /*03f0*/  LDC.64 R12, c[0x0][0x228] ;  /* 0x00008a00ff0c7b82 */ /* 0x002e700000000a00 */
[----:B------:R-:W3:Y:S01]  /*0400*/  LDC.64 R16, c[0x0][0x230] ;  /* 0x00008c00ff107b82 */ /* 0x000ee20000000a00 */
[----:B------:R-:W4:Y:S07]  /*0410*/  LDS R14, [UR4] ;  /* 0x00000004ff0e7984 */ /* 0x000f2e0008000800 */
[----:B------:R-:W5:Y:S01]  /*0420*/  @!P1 LDC.64 R8, c[0x0][0x210] ;  /* 0x00008400ff089b82 */ /* 0x000f620000000a00 */
[----:B----4-:R-:W5:Y:S07]  /*0430*/  MUFU.SQRT R15, R14 ;  /* 0x0000000e000f7308 */ /* 0x010f6e0000002000 */
[----:B------:R-:W-:Y:S06]  /*0440*/  BAR.SYNC.DEFER_BLOCKING 0x0 ;  /* 0x0000000000007b1d */ /* 0x000fec0000010000 */
[----:B-----5:R4:W-:Y:S04]  /*0450*/  @!P1 STG.E desc[UR6][R8.64], R15 ;  /* 0x0000000f08009986 */ /* 0x0209e8000c101906 */
[----:B--2---:R-:W2:Y:S04]  /*0460*/  LDG.E R18, desc[UR6][R10.64] ;  /* 0x000000060a127981 */ /* 0x004ea8000c1e1900 */
[----:B------:R-:W5:Y:S01]  /*0470*/  LDG.E.EF.128 R4, desc[UR6][R2.64] ;  /* 0x0000000602047981 */ /* 0x000f62000c0e1d00 */
[----:B------:R-:W-:-:S02]  /*0480*/  FSETP.GT.AND P1, PT, R15, 8.50705917302346158658e+37, PT ;  /* 0x7e8000000f00780b */ /* 0x000fc40003f24000 */
[----:B------:R-:W-:-:S11]  /*0490*/  FSETP.GEU.AND P2, PT, R15, 1.175494350822287508e-38, PT ;  /* 0x008000000f00780b */ /* 0x000fd60003f4e000 */
[----:B----4-:R-:W-:-:S04]  /*04a0*/  @P1 FMUL R15, R15, 0.25 ;  /* 0x3e8000000f0f1820 */ /* 0x010fc80000400000 */
[----:B------:R-:W-:-:S04]  /*04b0*/  @!P2 FMUL R15, R15, 16777216 ;  /* 0x4b8000000f0fa820 */ /* 0x000fc80000400000 */
[----:B------:R4:W2:Y:S01]  /*04c0*/  MUFU.RCP R19, R15 ;  /* 0x0000000f00137308 */ /* 0x0008a20000001000 */
[----:B-1----:R-:W-:-:S04]  /*04d0*/  IMAD.WIDE.U32 R8, R0, 0x4, R12 ;  /* 0x0000000400087825 */ /* 0x002fc800078e000c */
[----:B---3--:R-:W-:Y:S01]  /*04e0*/  IMAD.WIDE.U32 R16, R0, 0x4, R16 ;  /* 0x0000000400107825 */ /* 0x008fe200078e0010 */
[----:B------:R-:W-:Y:S01]  /*04f0*/  BSSY B0, `(.L_x_0) ;  /* 0x000000e000007945 */ /* 0x000fe20003800000 */
[----:B------:R-:W-:Y:S02]  /*0500*/  CS2R R12, SRZ ;  /* 0x00000000000c7805 */ /* 0x000fe4000001ff00 */
[----:B----4-:R-:W-:Y:S01]  /*0510*/  CS2R R14, SRZ ;  /* 0x00000000000e7805 */ /* 0x010fe2000001ff00 */
[----:B--2---:R-:W-:-:S04]  /*0520*/  @P1 FMUL R18, R18, 0.25 ;  /* 0x3e80000012121820 */ /* 0x004fc80000400000 */
[----:B------:R-:W-:-:S04]  /*0530*/  @!P2 FMUL R18, R18, 16777216 ;  /* 0x4b8000001212a820 */ /* 0x000fc80000400000 */
[----:B0-----:R-:W-:-:S04]  /*0540*/  FMUL R10, R19, R18 ;  /* 0x00000012130a7220 */ /* 0x001fc80000400000 */
[C---:B-----5:R-:W-:Y:S01]  /*0550*/  FMUL R4, R10.reuse, R4 ;  /* 0x000000040a047220 */ /* 0x060fe20000400000 */
[C---:B------:R-:W-:Y:S01]  /*0560*/  FMUL R5, R10.reuse, R5 ;  /* 0x000000050a057220 */ /* 0x040fe20000400000 */
[C---:B------:R-:W-:Y:S01]  /*0570*/  FMUL R6, R10.reuse, R6 ;  /* 0x000000060a067220 */ /* 0x040fe20000400000 */
[----:B------:R-:W-:-:S05]  /*0580*/  FMUL R7, R10, R7 ;  /* 0x000000070a077220 */ /* 0x000fca0000400000 */
[----:B------:R0:W-:Y:S04]  /*0590*/  STG.E.128 desc[UR6][R8.64], R4 ;  /* 0x0000000408007986 */ /* 0x0001e8000c101d06 */
[----:B------:R0:W-:Y:S02]  /*05a0*/  STG.E.128 desc[UR6][R16.64], R4 ;  /* 0x0000000410007986 */ /* 0x0001e4000c101d06 */
[----:B0-----:R-:W-:Y:S05]  /*05b0*/  @P0 BRA `(.L_x_1) ;  /* 0x0000000000040947 */ /* 0x001fea0003800000 */
[----:B------:R1:W5:Y:S02]  /*05c0*/  LDG.E.EF.128 R12, desc[UR6][R2.64+0x2000] ;  /* 0x00200006020c7981 */ /* 0x000364000c0e1d00 */
.L_x_1:
[----:B------:R-:W-:Y:S05]  /*05d0*/  BSYNC B0 ;  /* 0x0000000000007941 */ /* 0x000fea0003800000 */
.L_x_0:
[----:B0----5:R-:W-:Y:S02]  /*05e0*/  SEL R7, R14, RZ, !P0 ;  /* 0x000000ff0e077207 */ /* 0x021fe40004000000 */
[----:B-1----:R-:W-:Y:S02]  /*05f0*/  SEL R3, R12, RZ, !P0 ;  /* 0x000000ff0c037207 */ /* 0x002fe40004000000 */
[----:B------:R-:W-:Y:S01]  /*0600*/  SEL R5, R13, RZ, !P0 ;  /* 0x000000ff0d057207 */ /* 0x000fe20004000000 */
[C---:B------:R-:W-:Y:S01]  /*0610*/  FMUL R6, R10.reuse, R7 ;  /* 0x000000070a067220 */ /* 0x040fe20000400000 */
[----:B------:R-:W-:Y:S01]  /*0620*/  SEL R15, R15, RZ, !P0 ;  /* 0x000000ff0f0f7207 */ /* 0x000fe20004000000 */
[C---:B------:R-:W-:Y:S02]  /*0630*/  FMUL R4, R10.reuse, R3 ;  /* 0x000000030a047220 */ /* 0x040fe40000400000 */
[C---:B------:R-:W-:Y:S02]  /*0640*/  FMUL R5, R10.reuse, R5 ;  /* 0x000000050a057220 */ /* 0x040fe40000400000 */
[----:B------:R-:W-:-:S05]  /*0650*/  FMUL R7, R10, R15 ;  /* 0x0000000f0a077220 */ /* 0x000fca0000400000 */
[----:B------:R0:W-:Y:S01]  /*0660*/  @!P0 STG.E.128 desc[UR6][R8.64+0x2000], R4 ;  /* 0x0020000408008986 */ /* 0x0001e2000c101d06 */
[----:B------:R-:W-:Y:S05]  /*0670*/  @P0 EXIT ;  /* 0x000000000000094d */ /* 0x000fea0003800000 */
[----:B------:R-:W-:Y:S01]  /*0680*/  STG.E.128 desc[UR6][R16.64+0x2000], R4 ;  /* 0x0020000410007986 */ /* 0x000fe2000c101d06 */
[----:B------:R-:W-:Y:S05]  /*0690*/  EXIT ;  /* 0x000000000000794d */ /* 0x000fea0003800000 */
.L_x_2:
[----:B------:R-:W-:-:S00]  /*06a0*/  BRA `(.L_x_2) ;  /* 0xfffffffc00fc7947 */ /* 0x000fc0000383ffff */
[----:B------:R-:W-:-:S00]  /*06b0*/  NOP ;  /* 0x0000000000007918 */ /* 0x000fc00000000000 */
        /* <DEDUP_REMOVED lines=12> */
.L_x_3:


//--------------------- .nv.global.init           --------------------------
	.section	.nv.global.init,"aw",@progbits
.nv.global.init:
	.type		_$_str,@object
	.size		_$_str,(_$_str_$_2 - _$_str)
_$_str:
        /*0000*/ 	.byte	0x5f, 0x5f, 0x43, 0x55, 0x44, 0x41, 0x5f, 0x46, 0x54, 0x5a, 0x00
	.type		_$_str_$_2,@object
	.size		_$_str_$_2,(.L_1 - _$_str_$_2)
_$_str_$_2:
        /*000b*/ 	.byte	0x5f, 0x5f, 0x43, 0x55, 0x44, 0x41, 0x5f, 0x50, 0x52, 0x45, 0x43, 0x5f, 0x53, 0x51, 0x52, 0x54
        /*001b*/ 	.byte	0x00
.L_1:


//--------------------- .nv.shared.triton_red_fused__weight_norm_interface_5 --------------------------
	.section	.nv.shared.triton_red_fused__weight_norm_interface_5,"aw",@nobits
	.sectionflags	@""
	.align	16
	.zero		1024


//--------------------- .nv.constant0.triton_red_fused__weight_norm_interface_5 --------------------------
	.section	.nv.constant0.triton_red_fused__weight_norm_interface_5,"a",@progbits
	.sectionflags	@""
	.align	4
.nv.constant0.triton_red_fused__weight_norm_interface_5:
	.zero		572
